//
// Generated by NVIDIA NVVM Compiler
//
// Compiler Build ID: CL-36424714
// Cuda compilation tools, release 13.0, V13.0.88
// Based on NVVM 20.0.0
//

.version 9.0
.target sm_100
.address_size 64

	// .globl	_Z12helloFromGPUv
.extern .func  (.param .b32 func_retval0) vprintf
(
	.param .b64 vprintf_param_0,
	.param .b64 vprintf_param_1
)
;
.global .align 1 .b8 $str[29] = {194, 161, 72, 111, 108, 97, 44, 32, 109, 117, 110, 100, 111, 32, 100, 101, 115, 100, 101, 32, 108, 97, 32, 71, 80, 85, 33, 10};

.visible .entry _Z12helloFromGPUv()
{
	.reg .b32 	%r<3>;
	.reg .b64 	%rd<3>;

	mov.u64 	%rd1, $str;
	cvta.global.u64 	%rd2, %rd1;
	{ // callseq 0, 0
	.param .b64 param0;
	st.param.b64 	[param0], %rd2;
	.param .b64 param1;
	st.param.b64 	[param1], 0;
	.param .b32 retval0;
	call.uni (retval0), 
	vprintf, 
	(
	param0, 
	param1
	);
	ld.param.b32 	%r1, [retval0];
	} // callseq 0
	ret;

}


// ===== COMPILED SASS (sm_100) =====

	.target	sm_100

	.elftype	@"ET_EXEC"


//--------------------- .note.nv.tkinfo           --------------------------
	.section	.note.nv.tkinfo,"",@"SHT_NOTE"
	.sectionflags	@"SHF_NOTE_NV_TKINFO"
	.tkinfo
        /*0018*/ 	.word	0x00000002
        /*0030*/ 	.string	""
        /*0030*/ 	.string	"ptxas"
        /*0030*/ 	.string	"Cuda compilation tools, release 13.0, V13.0.88"
        /*0030*/ 	.string	"Build cuda_13.0.r13.0/compiler.36424714_0"
        /*0030*/ 	.string	"-arch sm_100 -m 64 "



//--------------------- .note.nv.cuinfo           --------------------------
	.section	.note.nv.cuinfo,"",@"SHT_NOTE"
	.sectionflags	@"SHF_NOTE_NV_CUINFO"
        /*0018*/ 	.short	0x0002
        /*001a*/ 	.short	0x0064
        /*001c*/ 	.short	0x0082
	.zero		2


//--------------------- .nv.info                  --------------------------
	.section	.nv.info,"",@"SHT_CUDA_INFO"
	.align	4


	//----- nvinfo : EIATTR_REGCOUNT
	.align		4
        /*0000*/ 	.byte	0x04, 0x2f
        /*0002*/ 	.short	(.L_2 - .L_1)
	.align		4
.L_1:
        /*0004*/ 	.word	index@(_Z12helloFromGPUv)
        /*0008*/ 	.word	0x00000018


	//----- nvinfo : EIATTR_FRAME_SIZE
	.align		4
.L_2:
        /*000c*/ 	.byte	0x04, 0x11
        /*000e*/ 	.short	(.L_4 - .L_3)
	.align		4
.L_3:
        /*0010*/ 	.word	index@(_Z12helloFromGPUv)
        /*0014*/ 	.word	0x00000000


	//----- nvinfo : EIATTR_MIN_STACK_SIZE
	.align		4
.L_4:
        /*0018*/ 	.byte	0x04, 0x12
        /*001a*/ 	.short	(.L_6 - .L_5)
	.align		4
.L_5:
        /*001c*/ 	.word	index@(_Z12helloFromGPUv)
        /*0020*/ 	.word	0x00000000
.L_6:


//--------------------- .nv.compat                --------------------------
	.section	.nv.compat,"",@"SHT_CUDA_COMPAT_INFO"
	.align	4
        /*0000*/ 	.byte	0x02, 0x09, 0x00, 0x00, 0x02, 0x02, 0x01, 0x00, 0x02, 0x05, 0x05, 0x00, 0x03, 0x07, 0x01, 0x01
        /*0010*/ 	.byte	0x02, 0x03, 0x00, 0x00, 0x02, 0x06, 0x01, 0x00, 0x04, 0x0b, 0x08, 0x00, 0x09, 0x00, 0x00, 0x00
        /*0020*/ 	.byte	0x00, 0x00, 0x00, 0x00


//--------------------- .nv.info._Z12helloFromGPUv --------------------------
	.section	.nv.info._Z12helloFromGPUv,"",@"SHT_CUDA_INFO"
	.sectionflags	@""
	.align	4


	//----- nvinfo : EIATTR_CUDA_API_VERSION
	.align		4
        /*0000*/ 	.byte	0x04, 0x37
        /*0002*/ 	.short	(.L_8 - .L_7)
.L_7:
        /*0004*/ 	.word	0x00000082


	//----- nvinfo : EIATTR_SPARSE_MMA_MASK
	.align		4
.L_8:
        /*0008*/ 	.byte	0x03, 0x50
        /*000a*/ 	.short	0x0000


	//----- nvinfo : EIATTR_MAXREG_COUNT
	.align		4
        /*000c*/ 	.byte	0x03, 0x1b
        /*000e*/ 	.short	0x00ff


	//----- nvinfo : EIATTR_EXTERNS
	.align		4
        /*0010*/ 	.byte	0x04, 0x0f
        /*0012*/ 	.short	(.L_10 - .L_9)


	//   ....[0]....
	.align		4
.L_9:
        /*0014*/ 	.word	index@(vprintf)


	//----- nvinfo : EIATTR_MERCURY_ISA_VERSION
	.align		4
.L_10:
        /*0018*/ 	.byte	0x03, 0x5f
        /*001a*/ 	.short	0x0101


	//----- nvinfo : EIATTR_VRC_CTA_INIT_COUNT
	.align		4
        /*001c*/ 	.byte	0x02, 0x4a
	.zero		1
	.zero		1


	//----- nvinfo : EIATTR_SYSCALL_OFFSETS
	.align		4
        /*0020*/ 	.byte	0x04, 0x46
        /*0022*/ 	.short	(.L_12 - .L_11)


	//   ....[0]....
.L_11:
        /*0024*/ 	.word	0x00000080


	//----- nvinfo : EIATTR_EXIT_INSTR_OFFSETS
	.align		4
.L_12:
        /*0028*/ 	.byte	0x04, 0x1c
        /*002a*/ 	.short	(.L_14 - .L_13)


	//   ....[0]....
.L_13:
        /*002c*/ 	.word	0x00000090


	//----- nvinfo : EIATTR_SW_WAR
	.align		4
.L_14:
        /*0030*/ 	.byte	0x04, 0x36
        /*0032*/ 	.short	(.L_16 - .L_15)
.L_15:
        /*0034*/ 	.word	0x00000008
.L_16:


//--------------------- .nv.callgraph             --------------------------
	.section	.nv.callgraph,"",@"SHT_CUDA_CALLGRAPH"
	.align	4
	.sectionentsize	8
	.align		4
        /*0000*/ 	.word	0x00000000
	.align		4
        /*0004*/ 	.word	0xffffffff
	.align		4
        /*0008*/ 	.word	index@(_Z12helloFromGPUv)
	.align		4
        /*000c*/ 	.word	index@(vprintf)
	.align		4
        /*0010*/ 	.word	0x00000000
	.align		4
        /*0014*/ 	.word	0xfffffffe
	.align		4
        /*0018*/ 	.word	0x00000000
	.align		4
        /*001c*/ 	.word	0xfffffffd
	.align		4
        /*0020*/ 	.word	0x00000000
	.align		4
        /*0024*/ 	.word	0xfffffffc


//--------------------- .nv.constant4             --------------------------
	.section	.nv.constant4,"a",@progbits
	.align	8
	.align		8
.nv.constant4:
        /*0000*/ 	.dword	vprintf
	.align		8
        /*0008*/ 	.dword	$str


//--------------------- .text._Z12helloFromGPUv   --------------------------
	.section	.text._Z12helloFromGPUv,"ax",@progbits
	.align	128
        .global         _Z12helloFromGPUv
        .type           _Z12helloFromGPUv,@function
        .size           _Z12helloFromGPUv,(.L_x_2 - _Z12helloFromGPUv)
        .other          _Z12helloFromGPUv,@"STO_CUDA_ENTRY STV_DEFAULT"
_Z12helloFromGPUv:
.text._Z12helloFromGPUv:
[----:B------:R-:W0:Y:S01]  /*0000*/  LDC R1, c[0x0][0x37c] ;  /* 0x0000df00ff017b82 */ /* 0x000e220000000800 */
[----:B------:R-:W-:Y:S01]  /*0010*/  MOV R0, 0x0 ;  /* 0x0000000000007802 */ /* 0x000fe20000000f00 */
[----:B------:R-:W1:Y:S01]  /*0020*/  LDCU.64 UR4, c[0x4][0x8] ;  /* 0x01000100ff0477ac */ /* 0x000e620008000a00 */
[----:B------:R-:W-:-:S05]  /*0030*/  CS2R R6, SRZ ;  /* 0x0000000000067805 */ /* 0x000fca000001ff00 */
[----:B------:R2:W3:Y:S01]  /*0040*/  LDC.64 R2, c[0x4][R0] ;  /* 0x0100000000027b82 */ /* 0x0004e20000000a00 */
[----:B-1----:R-:W-:Y:S02]  /*0050*/  IMAD.U32 R4, RZ, RZ, UR4 ;  /* 0x00000004ff047e24 */ /* 0x002fe4000f8e00ff */
[----:B--2---:R-:W-:-:S07]  /*0060*/  IMAD.U32 R5, RZ, RZ, UR5 ;  /* 0x00000005ff057e24 */ /* 0x004fce000f8e00ff */
[----:B------:R-:W-:-:S07]  /*0070*/  LEPC R20, `(.L_x_0) ;  /* 0x000000001014794e */ /* 0x000fce0000000000 */
[----:B0--3--:R-:W-:Y:S05]  /*0080*/  CALL.ABS.NOINC R2 ;  /* 0x0000000002007343 */ /* 0x009fea0003c00000 */
.L_x_0:
[----:B------:R-:W-:Y:S05]  /*0090*/  EXIT ;  /* 0x000000000000794d */ /* 0x000fea0003800000 */
.L_x_1:
[----:B------:R-:W-:-:S00]  /*00a0*/  BRA `(.L_x_1) ;  /* 0xfffffffc00fc7947 */ /* 0x000fc0000383ffff */
[----:B------:R-:W-:-:S00]  /*00b0*/  NOP ;  /* 0x0000000000007918 */ /* 0x000fc00000000000 */
        /* <DEDUP_REMOVED lines=12> */
.L_x_2:


//--------------------- .nv.global.init           --------------------------
	.section	.nv.global.init,"aw",@progbits
.nv.global.init:
	.type		$str,@object
	.size		$str,(.L_0 - $str)
$str:
        /*0000*/ 	.byte	0xc2, 0xa1, 0x48, 0x6f, 0x6c, 0x61, 0x2c, 0x20, 0x6d, 0x75, 0x6e, 0x64, 0x6f, 0x20, 0x64, 0x65
        /*0010*/ 	.byte	0x73, 0x64, 0x65, 0x20, 0x6c, 0x61, 0x20, 0x47, 0x50, 0x55, 0x21, 0x0a, 0x00
.L_0:


//--------------------- .nv.shared.reserved.0     --------------------------
	.section	.nv.shared.reserved.0,"aw",@nobits
	.weak		__nv_reservedSMEM_offset_0_alias
	.size		__nv_reservedSMEM_offset_0_alias, 0, 64
	.other		__nv_reservedSMEM_offset_0_alias,@"STO_CUDA_RESERVED_SHARED STV_DEFAULT"
__nv_reservedSMEM_offset_0_alias:
	.zero		0
	.zero		64


//--------------------- .nv.constant0._Z12helloFromGPUv --------------------------
	.section	.nv.constant0._Z12helloFromGPUv,"a",@progbits
	.sectionflags	@""
	.align	4
.nv.constant0._Z12helloFromGPUv:
	.zero		896


//--------------------- SYMBOLS --------------------------

	.type		.nv.reservedSmem.offset0,@object
	.size		.nv.reservedSmem.offset0,0x4
	.type		vprintf,@function
